	.headerflags	@"EF_CUDA_TEXMODE_UNIFIED EF_CUDA_64BIT_ADDRESS EF_CUDA_ACCELERATORS EF_CUDA_SM90 EF_CUDA_VIRTUAL_SM(EF_CUDA_SM90)"
	.elftype	@"ET_EXEC"


//--------------------- .nv.info                  --------------------------
	.section	.nv.info,"",@"SHT_CUDA_INFO"
	.align	4


	//----- nvinfo : EIATTR_REGCOUNT
	.align		4
        /*0000*/ 	.byte	0x04, 0x2f
        /*0002*/ 	.short	(.L_1 - .L_0)
	.align		4
.L_0:
        /*0004*/ 	.word	index@(triton_per_fused__safe_softmax_3)
        /*0008*/ 	.word	0x0000001e


	//----- nvinfo : EIATTR_MIN_STACK_SIZE
	.align		4
.L_1:
        /*000c*/ 	.byte	0x04, 0x12
        /*000e*/ 	.short	(.L_3 - .L_2)
	.align		4
.L_2:
        /*0010*/ 	.word	index@(triton_per_fused__safe_softmax_3)
        /*0014*/ 	.word	0x00000000


	//----- nvinfo : EIATTR_FRAME_SIZE
	.align		4
.L_3:
        /*0018*/ 	.byte	0x04, 0x11
        /*001a*/ 	.short	(.L_5 - .L_4)
	.align		4
.L_4:
        /*001c*/ 	.word	index@(triton_per_fused__safe_softmax_3)
        /*0020*/ 	.word	0x00000000


	//----- nvinfo : EIATTR_MIN_STACK_SIZE
	.align		4
.L_5:
        /*0024*/ 	.byte	0x04, 0x12
        /*0026*/ 	.short	(.L_7 - .L_6)
	.align		4
.L_6:
        /*0028*/ 	.word	index@(triton_per_fused__safe_softmax_3)
        /*002c*/ 	.word	0x00000000
.L_7:


//--------------------- .nv.info.triton_per_fused__safe_softmax_3 --------------------------
	.section	.nv.info.triton_per_fused__safe_softmax_3,"",@"SHT_CUDA_INFO"
	.sectionflags	@""
	.align	4


	//----- nvinfo : EIATTR_CUDA_API_VERSION
	.align		4
        /*0000*/ 	.byte	0x04, 0x37
        /*0002*/ 	.short	(.L_9 - .L_8)
.L_8:
        /*0004*/ 	.word	0x0000007c


	//----- nvinfo : EIATTR_KPARAM_INFO
	.align		4
.L_9:
        /*0008*/ 	.byte	0x04, 0x17
        /*000a*/ 	.short	(.L_11 - .L_10)
.L_10:
        /*000c*/ 	.word	0x00000000
        /*0010*/ 	.short	0x0002
        /*0012*/ 	.short	0x000c
        /*0014*/ 	.byte	0x00, 0xf0, 0x11, 0x00


	//----- nvinfo : EIATTR_KPARAM_INFO
	.align		4
.L_11:
        /*0018*/ 	.byte	0x04, 0x17
        /*001a*/ 	.short	(.L_13 - .L_12)
.L_12:
        /*001c*/ 	.word	0x00000000
        /*0020*/ 	.short	0x0001
        /*0022*/ 	.short	0x0008
        /*0024*/ 	.byte	0x00, 0xf0, 0x11, 0x00


	//----- nvinfo : EIATTR_KPARAM_INFO
	.align		4
.L_13:
        /*0028*/ 	.byte	0x04, 0x17
        /*002a*/ 	.short	(.L_15 - .L_14)
.L_14:
        /*002c*/ 	.word	0x00000000
        /*0030*/ 	.short	0x0000
        /*0032*/ 	.short	0x0000
        /*0034*/ 	.byte	0x00, 0xf4, 0x21, 0x00


	//----- nvinfo : EIATTR_SPARSE_MMA_MASK
	.align		4
.L_15:
        /*0038*/ 	.byte	0x03, 0x50
        /*003a*/ 	.short	0x0000


	//----- nvinfo : EIATTR_MAXREG_COUNT
	.align		4
        /*003c*/ 	.byte	0x03, 0x1b
        /*003e*/ 	.short	0x00ff


	//----- nvinfo : EIATTR_COOP_GROUP_MASK_REGIDS
	.align		4
        /*0040*/ 	.byte	0x04, 0x29
        /*0042*/ 	.short	(.L_17 - .L_16)


	//   ....[0]....
.L_16:
        /*0044*/ 	.word	0xffffffff


	//   ....[1]....
        /*0048*/ 	.word	0xffffffff


	//   ....[2]....
        /*004c*/ 	.word	0xffffffff


	//   ....[3]....
        /*0050*/ 	.word	0xffffffff


	//   ....[4]....
        /*0054*/ 	.word	0xffffffff


	//   ....[5]....
        /*0058*/ 	.word	0xffffffff


	//   ....[6]....
        /*005c*/ 	.word	0xffffffff


	//   ....[7]....
        /*0060*/ 	.word	0xffffffff


	//   ....[8]....
        /*0064*/ 	.word	0xffffffff


	//   ....[9]....
        /*0068*/ 	.word	0xffffffff


	//   ....[10]....
        /*006c*/ 	.word	0xffffffff


	//   ....[11]....
        /*0070*/ 	.word	0xffffffff


	//----- nvinfo : EIATTR_COOP_GROUP_INSTR_OFFSETS
	.align		4
.L_17:
        /*0074*/ 	.byte	0x04, 0x28
        /*0076*/ 	.short	(.L_19 - .L_18)


	//   ....[0]....
.L_18:
        /*0078*/ 	.word	0x00000360


	//   ....[1]....
        /*007c*/ 	.word	0x000003c0


	//   ....[2]....
        /*0080*/ 	.word	0x00000400


	//   ....[3]....
        /*0084*/ 	.word	0x00000450


	//   ....[4]....
        /*0088*/ 	.word	0x00000830


	//   ....[5]....
        /*008c*/ 	.word	0x00000990


	//   ....[6]....
        /*0090*/ 	.word	0x000009e0


	//   ....[7]....
        /*0094*/ 	.word	0x00000a00


	//   ....[8]....
        /*0098*/ 	.word	0x00000a40


	//   ....[9]....
        /*009c*/ 	.word	0x00000a50


	//   ....[10]....
        /*00a0*/ 	.word	0x00000aa0


	//   ....[11]....
        /*00a4*/ 	.word	0x00000ae0


	//----- nvinfo : EIATTR_EXIT_INSTR_OFFSETS
	.align		4
.L_19:
        /*00a8*/ 	.byte	0x04, 0x1c
        /*00aa*/ 	.short	(.L_21 - .L_20)


	//   ....[0]....
.L_20:
        /*00ac*/ 	.word	0x00000d90


	//   ....[1]....
        /*00b0*/ 	.word	0x00000db0


	//----- nvinfo : EIATTR_REQNTID
	.align		4
.L_21:
        /*00b4*/ 	.byte	0x04, 0x10
        /*00b6*/ 	.short	(.L_23 - .L_22)
.L_22:
        /*00b8*/ 	.word	0x00000100
        /*00bc*/ 	.word	0x00000001
        /*00c0*/ 	.word	0x00000001


	//----- nvinfo : EIATTR_CBANK_PARAM_SIZE
	.align		4
.L_23:
        /*00c4*/ 	.byte	0x03, 0x19
        /*00c6*/ 	.short	0x0010


	//----- nvinfo : EIATTR_PARAM_CBANK
	.align		4
        /*00c8*/ 	.byte	0x04, 0x0a
        /*00ca*/ 	.short	(.L_25 - .L_24)
	.align		4
.L_24:
        /*00cc*/ 	.word	index@(.nv.constant0.triton_per_fused__safe_softmax_3)
        /*00d0*/ 	.short	0x0210
        /*00d2*/ 	.short	0x0010


	//----- nvinfo : EIATTR_SW_WAR
	.align		4
.L_25:
        /*00d4*/ 	.byte	0x04, 0x36
        /*00d6*/ 	.short	(.L_27 - .L_26)
.L_26:
        /*00d8*/ 	.word	0x00000008
.L_27:


//--------------------- .nv.callgraph             --------------------------
	.section	.nv.callgraph,"",@"SHT_CUDA_CALLGRAPH"
	.align	4
	.sectionentsize	8
	.align		4
        /*0000*/ 	.word	0x00000000
	.align		4
        /*0004*/ 	.word	0xffffffff
	.align		4
        /*0008*/ 	.word	0x00000000
	.align		4
        /*000c*/ 	.word	0xfffffffe
	.align		4
        /*0010*/ 	.word	0x00000000
	.align		4
        /*0014*/ 	.word	0xfffffffd
	.align		4
        /*0018*/ 	.word	0x00000000
	.align		4
        /*001c*/ 	.word	0xfffffffc


//--------------------- .text.triton_per_fused__safe_softmax_3 --------------------------
	.section	.text.triton_per_fused__safe_softmax_3,"ax",@progbits
	.align	128
        .global         triton_per_fused__safe_softmax_3
        .type           triton_per_fused__safe_softmax_3,@function
        .size           triton_per_fused__safe_softmax_3,(.L_x_1 - triton_per_fused__safe_softmax_3)
        .other          triton_per_fused__safe_softmax_3,@"STO_CUDA_ENTRY STV_DEFAULT"
triton_per_fused__safe_softmax_3:
.text.triton_per_fused__safe_softmax_3:
[----:B------:R-:W0:Y:S02]  /*0000*/  LDC R1, c[0x0][0x28] ;  /* 0x00000a00ff017b82 */ /* 0x000e240000000800 */
[----:B------:R-:W1:Y:S01]  /*0010*/  S2R R4, SR_TID.X ;  /* 0x0000000000047919 */ /* 0x000e620000002100 */
[----:B------:R-:W2:Y:S01]  /*0020*/  S2UR UR4, SR_CTAID.X ;  /* 0x00000000000479c3 */ /* 0x000ea20000002500 */
[----:B------:R-:W-:Y:S02]  /*0030*/  CS2R R8, SRZ ;  /* 0x0000000000087805 */ /* 0x000fe4000001ff00 */
[----:B------:R-:W-:-:S05]  /*0040*/  CS2R R10, SRZ ;  /* 0x00000000000a7805 */ /* 0x000fca000001ff00 */
[----:B------:R-:W3:Y:S01]  /*0050*/  LDC.64 R2, c[0x0][0x210] ;  /* 0x00008400ff027b82 */ /* 0x000ee20000000a00 */
[----:B--2---:R-:W-:Y:S01]  /*0060*/  USHF.L.U32 UR4, UR4, 0x7, URZ ;  /* 0x0000000704047899 */ /* 0x004fe2000800063f */
[----:B-1----:R-:W-:Y:S01]  /*0070*/  SHF.R.U32.HI R0, RZ, 0x2, R4 ;  /* 0x00000002ff007819 */ /* 0x002fe20000011604 */
[----:B------:R-:W-:-:S03]  /*0080*/  IMAD.SHL.U32 R4, R4, 0x4, RZ ;  /* 0x0000000404047824 */ /* 0x000fc600078e00ff */
[----:B------:R-:W-:Y:S02]  /*0090*/  SGXT.U32 R0, R0, 0x6 ;  /* 0x000000060000781a */ /* 0x000fe40000000000 */
[----:B------:R-:W-:Y:S02]  /*00a0*/  LOP3.LUT R5, R4, 0xc, RZ, 0xc0, !PT ;  /* 0x0000000c04057812 */ /* 0x000fe400078ec0ff */
[----:B------:R-:W-:Y:S01]  /*00b0*/  LOP3.LUT R0, R0, UR4, RZ, 0xfc, !PT ;  /* 0x0000000400007c12 */ /* 0x000fe2000f8efcff */
[----:B------:R-:W-:-:S03]  /*00c0*/  ULDC.64 UR4, c[0x0][0x208] ;  /* 0x0000820000047ab9 */ /* 0x000fc60000000a00 */
[C---:B------:R-:W-:Y:S01]  /*00d0*/  ISETP.GE.AND P2, PT, R0.reuse, 0x100, PT ;  /* 0x000001000000780c */ /* 0x040fe20003f46270 */
[----:B------:R-:W-:-:S04]  /*00e0*/  IMAD R13, R0, 0x10, R5 ;  /* 0x00000010000d7824 */ /* 0x000fc800078e0205 */
[----:B---3--:R-:W-:-:S08]  /*00f0*/  IMAD.WIDE R12, R13, 0x4, R2 ;  /* 0x000000040d0c7825 */ /* 0x008fd000078e0202 */
[----:B------:R-:W2:Y:S01]  /*0100*/  @!P2 LDG.E.128 R8, desc[UR4][R12.64] ;  /* 0x000000040c08a981 */ /* 0x000ea2000c1e1d00 */
[----:B------:R-:W-:Y:S02]  /*0110*/  LOP3.LUT R14, R0, 0x40, RZ, 0xfc, !PT ;  /* 0x00000040000e7812 */ /* 0x000fe400078efcff */
[----:B------:R-:W-:Y:S02]  /*0120*/  CS2R R6, SRZ ;  /* 0x0000000000067805 */ /* 0x000fe4000001ff00 */
[C---:B------:R-:W-:Y:S01]  /*0130*/  ISETP.GE.AND P1, PT, R14.reuse, 0x100, PT ;  /* 0x000001000e00780c */ /* 0x040fe20003f26270 */
[----:B------:R-:W-:-:S04]  /*0140*/  IMAD R5, R14, 0x10, R5 ;  /* 0x000000100e057824 */ /* 0x000fc800078e0205 */
[----:B------:R-:W-:Y:S01]  /*0150*/  IMAD.WIDE R2, R5, 0x4, R2 ;  /* 0x0000000405027825 */ /* 0x000fe200078e0202 */
[----:B------:R-:W-:-:S07]  /*0160*/  CS2R R4, SRZ ;  /* 0x0000000000047805 */ /* 0x000fce000001ff00 */
[----:B------:R-:W3:Y:S01]  /*0170*/  @!P1 LDG.E.128 R4, desc[UR4][R2.64] ;  /* 0x0000000402049981 */ /* 0x000ee2000c1e1d00 */
[----:B--2---:R-:W-:Y:S02]  /*0180*/  SEL R9, R9, RZ, !P2 ;  /* 0x000000ff09097207 */ /* 0x004fe40005000000 */
[----:B------:R-:W-:Y:S02]  /*0190*/  SEL R8, R8, RZ, !P2 ;  /* 0x000000ff08087207 */ /* 0x000fe40005000000 */
[----:B------:R-:W-:Y:S02]  /*01a0*/  FSEL R16, R9, -INF , !P2 ;  /* 0xff80000009107808 */ /* 0x000fe40005000000 */
[----:B------:R-:W-:Y:S02]  /*01b0*/  FSEL R17, R8, -INF , !P2 ;  /* 0xff80000008117808 */ /* 0x000fe40005000000 */
[----:B------:R-:W-:Y:S02]  /*01c0*/  SEL R10, R10, RZ, !P2 ;  /* 0x000000ff0a0a7207 */ /* 0x000fe40005000000 */
[----:B------:R-:W-:-:S02]  /*01d0*/  FSETP.GT.AND P0, PT, R17, R16, PT ;  /* 0x000000101100720b */ /* 0x000fc40003f04000 */
[----:B------:R-:W-:Y:S02]  /*01e0*/  FSETP.NAN.AND P3, PT, R17, R17, PT ;  /* 0x000000111100720b */ /* 0x000fe40003f68000 */
[----:B------:R-:W-:Y:S02]  /*01f0*/  FSEL R18, R10, -INF , !P2 ;  /* 0xff8000000a127808 */ /* 0x000fe40005000000 */
[----:B------:R-:W-:Y:S02]  /*0200*/  SEL R15, R11, RZ, !P2 ;  /* 0x000000ff0b0f7207 */ /* 0x000fe40005000000 */
[----:B---3--:R-:W-:Y:S02]  /*0210*/  SEL R4, R4, RZ, !P1 ;  /* 0x000000ff04047207 */ /* 0x008fe40004800000 */
[----:B------:R-:W-:Y:S02]  /*0220*/  SEL R5, R5, RZ, !P1 ;  /* 0x000000ff05057207 */ /* 0x000fe40004800000 */
[----:B------:R-:W-:-:S02]  /*0230*/  FSEL R20, R15, -INF , !P2 ;  /* 0xff8000000f147808 */ /* 0x000fc40005000000 */
[----:B------:R-:W-:Y:S02]  /*0240*/  @!P0 FSEL R17, R17, R16, P3 ;  /* 0x0000001011118208 */ /* 0x000fe40001800000 */
[----:B------:R-:W-:Y:S02]  /*0250*/  FSEL R16, R4, -INF , !P1 ;  /* 0xff80000004107808 */ /* 0x000fe40004800000 */
[----:B------:R-:W-:Y:S02]  /*0260*/  FSETP.GT.AND P0, PT, R17, R18, PT ;  /* 0x000000121100720b */ /* 0x000fe40003f04000 */
[----:B------:R-:W-:Y:S02]  /*0270*/  FSEL R19, R5, -INF , !P1 ;  /* 0xff80000005137808 */ /* 0x000fe40004800000 */
[----:B------:R-:W-:Y:S02]  /*0280*/  FSETP.NAN.AND P3, PT, R17, R17, PT ;  /* 0x000000111100720b */ /* 0x000fe40003f68000 */
[----:B------:R-:W-:-:S02]  /*0290*/  FSETP.GT.AND P4, PT, R16, R19, PT ;  /* 0x000000131000720b */ /* 0x000fc40003f84000 */
[----:B------:R-:W-:Y:S02]  /*02a0*/  SEL R6, R6, RZ, !P1 ;  /* 0x000000ff06067207 */ /* 0x000fe40004800000 */
[----:B------:R-:W-:Y:S02]  /*02b0*/  SEL R7, R7, RZ, !P1 ;  /* 0x000000ff07077207 */ /* 0x000fe40004800000 */
[----:B------:R-:W-:Y:S02]  /*02c0*/  FSEL R11, R6, -INF , !P1 ;  /* 0xff800000060b7808 */ /* 0x000fe40004800000 */
[----:B------:R-:W-:Y:S02]  /*02d0*/  @!P0 FSEL R17, R17, R18, P3 ;  /* 0x0000001211118208 */ /* 0x000fe40001800000 */
[----:B------:R-:W-:Y:S02]  /*02e0*/  FSETP.NAN.AND P3, PT, R16, R16, PT ;  /* 0x000000101000720b */ /* 0x000fe40003f68000 */
[----:B------:R-:W-:-:S02]  /*02f0*/  FSETP.GT.AND P0, PT, R17, R20, PT ;  /* 0x000000141100720b */ /* 0x000fc40003f04000 */
[----:B------:R-:W-:Y:S02]  /*0300*/  @!P4 FSEL R16, R16, R19, P3 ;  /* 0x000000131010c208 */ /* 0x000fe40001800000 */
[----:B------:R-:W-:Y:S02]  /*0310*/  FSETP.NAN.AND P3, PT, R17, R17, PT ;  /* 0x000000111100720b */ /* 0x000fe40003f68000 */
[----:B------:R-:W-:Y:S02]  /*0320*/  FSETP.GT.AND P4, PT, R16, R11, PT ;  /* 0x0000000b1000720b */ /* 0x000fe40003f84000 */
[----:B------:R-:W-:-:S05]  /*0330*/  FSEL R19, R7, -INF , !P1 ;  /* 0xff80000007137808 */ /* 0x000fca0004800000 */
[----:B------:R-:W-:Y:S02]  /*0340*/  @!P0 FSEL R17, R17, R20, P3 ;  /* 0x0000001411118208 */ /* 0x000fe40001800000 */
[----:B------:R-:W-:-:S03]  /*0350*/  FSETP.NAN.AND P0, PT, R16, R16, PT ;  /* 0x000000101000720b */ /* 0x000fc60003f08000 */
[----:B------:R-:W1:Y:S01]  /*0360*/  SHFL.BFLY PT, R18, R17, 0x2, 0x1f ;  /* 0x0c401f0011127f89 */ /* 0x000e6200000e0000 */
[----:B------:R-:W-:-:S04]  /*0370*/  @!P4 FSEL R16, R16, R11, P0 ;  /* 0x0000000b1010c208 */ /* 0x000fc80000000000 */
[C---:B------:R-:W-:Y:S02]  /*0380*/  FSETP.GT.AND P0, PT, R16.reuse, R19, PT ;  /* 0x000000131000720b */ /* 0x040fe40003f04000 */
[----:B------:R-:W-:-:S11]  /*0390*/  FSETP.NAN.AND P3, PT, R16, R16, PT ;  /* 0x000000101000720b */ /* 0x000fd60003f68000 */
[----:B------:R-:W-:Y:S02]  /*03a0*/  @!P0 FSEL R16, R16, R19, P3 ;  /* 0x0000001310108208 */ /* 0x000fe40001800000 */
[----:B------:R-:W-:-:S03]  /*03b0*/  FSETP.NAN.AND P3, PT, R17, R17, PT ;  /* 0x000000111100720b */ /* 0x000fc60003f68000 */
[----:B------:R-:W2:Y:S01]  /*03c0*/  SHFL.BFLY PT, R11, R16, 0x2, 0x1f ;  /* 0x0c401f00100b7f89 */ /* 0x000ea200000e0000 */
[----:B-1----:R-:W-:-:S13]  /*03d0*/  FSETP.GT.AND P0, PT, R17, R18, PT ;  /* 0x000000121100720b */ /* 0x002fda0003f04000 */
[----:B------:R-:W-:Y:S02]  /*03e0*/  @!P0 FSEL R17, R17, R18, P3 ;  /* 0x0000001211118208 */ /* 0x000fe40001800000 */
[----:B------:R-:W-:-:S03]  /*03f0*/  FSETP.NAN.AND P3, PT, R16, R16, PT ;  /* 0x000000101000720b */ /* 0x000fc60003f68000 */
[----:B------:R-:W1:Y:S01]  /*0400*/  SHFL.BFLY PT, R18, R17, 0x1, 0x1f ;  /* 0x0c201f0011127f89 */ /* 0x000e6200000e0000 */
[----:B--2---:R-:W-:-:S13]  /*0410*/  FSETP.GT.AND P0, PT, R16, R11, PT ;  /* 0x0000000b1000720b */ /* 0x004fda0003f04000 */
[----:B------:R-:W-:Y:S02]  /*0420*/  @!P0 FSEL R16, R16, R11, P3 ;  /* 0x0000000b10108208 */ /* 0x000fe40001800000 */
[C---:B------:R-:W-:Y:S02]  /*0430*/  FSETP.NAN.AND P3, PT, R17.reuse, R17, PT ;  /* 0x000000111100720b */ /* 0x040fe40003f68000 */
[----:B------:R-:W-:Y:S01]  /*0440*/  FSETP.NAN.AND P5, PT, R16, R16, PT ;  /* 0x000000101000720b */ /* 0x000fe20003fa8000 */
[----:B------:R-:W2:Y:S01]  /*0450*/  SHFL.BFLY PT, R21, R16, 0x1, 0x1f ;  /* 0x0c201f0010157f89 */ /* 0x000ea200000e0000 */
[----:B-1----:R-:W-:-:S13]  /*0460*/  FSETP.GT.AND P0, PT, R17, R18, PT ;  /* 0x000000121100720b */ /* 0x002fda0003f04000 */
[----:B------:R-:W-:-:S05]  /*0470*/  @!P0 FSEL R17, R17, R18, P3 ;  /* 0x0000001211118208 */ /* 0x000fca0001800000 */
[----:B------:R-:W-:-:S04]  /*0480*/  FADD R11, R8, -R17 ;  /* 0x80000011080b7221 */ /* 0x000fc80000000000 */
[----:B------:R-:W-:Y:S01]  /*0490*/  FMUL R19, R11, 1.4426950216293334961 ;  /* 0x3fb8aa3b0b137820 */ /* 0x000fe20000400000 */
[----:B------:R-:W-:Y:S01]  /*04a0*/  FADD R11, R9, -R17 ;  /* 0x80000011090b7221 */ /* 0x000fe20000000000 */
[----:B--2---:R-:W-:-:S03]  /*04b0*/  FSETP.GT.AND P4, PT, R16, R21, PT ;  /* 0x000000151000720b */ /* 0x004fc60003f84000 */
[----:B------:R-:W-:Y:S01]  /*04c0*/  FMUL R18, R11, 1.4426950216293334961 ;  /* 0x3fb8aa3b0b127820 */ /* 0x000fe20000400000 */
[----:B------:R-:W-:Y:S01]  /*04d0*/  FADD R11, R10, -R17 ;  /* 0x800000110a0b7221 */ /* 0x000fe20000000000 */
[----:B------:R-:W-:-:S03]  /*04e0*/  FSETP.GEU.AND P0, PT, R19, -126, PT ;  /* 0xc2fc00001300780b */ /* 0x000fc60003f0e000 */
[----:B------:R-:W-:Y:S01]  /*04f0*/  FSETP.GEU.AND P3, PT, R18, -126, PT ;  /* 0xc2fc00001200780b */ /* 0x000fe20003f6e000 */
[----:B------:R-:W-:Y:S01]  /*0500*/  FMUL R22, R11, 1.4426950216293334961 ;  /* 0x3fb8aa3b0b167820 */ /* 0x000fe20000400000 */
[----:B------:R-:W-:-:S03]  /*0510*/  FADD R11, R15, -R17 ;  /* 0x800000110f0b7221 */ /* 0x000fc60000000000 */
[----:B------:R-:W-:Y:S01]  /*0520*/  @!P4 FSEL R16, R16, R21, P5 ;  /* 0x000000151010c208 */ /* 0x000fe20002800000 */
[----:B------:R-:W-:Y:S01]  /*0530*/  FMUL R20, R11, 1.4426950216293334961 ;  /* 0x3fb8aa3b0b147820 */ /* 0x000fe20000400000 */
[----:B------:R-:W-:Y:S02]  /*0540*/  FSETP.GEU.AND P6, PT, R22, -126, PT ;  /* 0xc2fc00001600780b */ /* 0x000fe40003fce000 */
[----:B------:R-:W-:Y:S01]  /*0550*/  FSETP.NEU.AND P4, PT, R8, -INF , PT ;  /* 0xff8000000800780b */ /* 0x000fe20003f8d000 */
[----:B------:R-:W-:Y:S01]  /*0560*/  @!P0 FMUL R19, R19, 0.5 ;  /* 0x3f00000013138820 */ /* 0x000fe20000400000 */
[--C-:B------:R-:W-:Y:S01]  /*0570*/  FADD R8, R4, -R16.reuse ;  /* 0x8000001004087221 */ /* 0x100fe20000000000 */
[----:B------:R-:W-:Y:S01]  /*0580*/  FSETP.GEU.AND P5, PT, R20, -126, PT ;  /* 0xc2fc00001400780b */ /* 0x000fe20003fae000 */
[----:B------:R-:W-:Y:S01]  /*0590*/  @!P3 FMUL R18, R18, 0.5 ;  /* 0x3f0000001212b820 */ /* 0x000fe20000400000 */
[----:B------:R-:W1:Y:S01]  /*05a0*/  MUFU.EX2 R17, R19 ;  /* 0x0000001300117308 */ /* 0x000e620000000800 */
[----:B------:R-:W-:Y:S01]  /*05b0*/  FMUL R23, R8, 1.4426950216293334961 ;  /* 0x3fb8aa3b08177820 */ /* 0x000fe20000400000 */
[--C-:B------:R-:W-:Y:S01]  /*05c0*/  FADD R8, R5, -R16.reuse ;  /* 0x8000001005087221 */ /* 0x100fe20000000000 */
[--C-:B------:R-:W-:Y:S01]  /*05d0*/  FADD R11, R6, -R16.reuse ;  /* 0x80000010060b7221 */ /* 0x100fe20000000000 */
[----:B------:R-:W-:Y:S01]  /*05e0*/  SEL R21, RZ, 0x1, !P4 ;  /* 0x00000001ff157807 */ /* 0x000fe20006000000 */
[----:B------:R-:W-:Y:S01]  /*05f0*/  FADD R16, R7, -R16 ;  /* 0x8000001007107221 */ /* 0x000fe20000000000 */
[----:B------:R-:W-:Y:S01]  /*0600*/  @!P6 FMUL R22, R22, 0.5 ;  /* 0x3f0000001616e820 */ /* 0x000fe20000400000 */
[----:B------:R-:W-:Y:S01]  /*0610*/  FMUL R24, R8, 1.4426950216293334961 ;  /* 0x3fb8aa3b08187820 */ /* 0x000fe20000400000 */
[----:B------:R-:W2:Y:S01]  /*0620*/  MUFU.EX2 R18, R18 ;  /* 0x0000001200127308 */ /* 0x000ea20000000800 */
[----:B------:R-:W-:Y:S01]  /*0630*/  FMUL R8, R11, 1.4426950216293334961 ;  /* 0x3fb8aa3b0b087820 */ /* 0x000fe20000400000 */
[----:B------:R-:W-:Y:S01]  /*0640*/  FSETP.GEU.AND P4, PT, R23, -126, PT ;  /* 0xc2fc00001700780b */ /* 0x000fe20003f8e000 */
[----:B------:R-:W-:Y:S01]  /*0650*/  @!P5 FMUL R20, R20, 0.5 ;  /* 0x3f0000001414d820 */ /* 0x000fe20000400000 */
[----:B------:R-:W-:Y:S01]  /*0660*/  FMUL R25, R16, 1.4426950216293334961 ;  /* 0x3fb8aa3b10197820 */ /* 0x000fe20000400000 */
[----:B-1----:R-:W-:-:S03]  /*0670*/  @!P0 FMUL R17, R17, R17 ;  /* 0x0000001111118220 */ /* 0x002fc60000400000 */
[----:B------:R1:W3:Y:S01]  /*0680*/  MUFU.EX2 R19, R22 ;  /* 0x0000001600137308 */ /* 0x0002e20000000800 */
[----:B------:R-:W-:Y:S01]  /*0690*/  FSETP.GEU.AND P0, PT, R24, -126, PT ;  /* 0xc2fc00001800780b */ /* 0x000fe20003f0e000 */
[----:B--2---:R-:W-:Y:S01]  /*06a0*/  @!P3 FMUL R18, R18, R18 ;  /* 0x000000121212b220 */ /* 0x004fe20000400000 */
[----:B------:R-:W-:-:S05]  /*06b0*/  FSETP.GEU.AND P3, PT, R8, -126, PT ;  /* 0xc2fc00000800780b */ /* 0x000fca0003f6e000 */
[----:B------:R-:W2:Y:S01]  /*06c0*/  MUFU.EX2 R20, R20 ;  /* 0x0000001400147308 */ /* 0x000ea20000000800 */
[----:B------:R-:W-:Y:S01]  /*06d0*/  @!P4 FMUL R23, R23, 0.5 ;  /* 0x3f0000001717c820 */ /* 0x000fe20000400000 */
[----:B-1----:R-:W-:-:S04]  /*06e0*/  FADD R22, R17, R18 ;  /* 0x0000001211167221 */ /* 0x002fc80000000000 */
[----:B------:R-:W-:Y:S01]  /*06f0*/  @!P0 FMUL R24, R24, 0.5 ;  /* 0x3f00000018188820 */ /* 0x000fe20000400000 */
[----:B---3--:R-:W-:Y:S01]  /*0700*/  @!P6 FMUL R19, R19, R19 ;  /* 0x000000131313e220 */ /* 0x008fe20000400000 */
[----:B------:R-:W-:Y:S01]  /*0710*/  FSETP.GEU.AND P6, PT, R25, -126, PT ;  /* 0xc2fc00001900780b */ /* 0x000fe20003fce000 */
[----:B------:R-:W1:Y:S02]  /*0720*/  MUFU.EX2 R16, R23 ;  /* 0x0000001700107308 */ /* 0x000e640000000800 */
[----:B------:R-:W-:Y:S01]  /*0730*/  FADD R27, R19, R22 ;  /* 0x00000016131b7221 */ /* 0x000fe20000000000 */
[----:B------:R-:W-:Y:S01]  /*0740*/  @!P3 FMUL R8, R8, 0.5 ;  /* 0x3f0000000808b820 */ /* 0x000fe20000400000 */
[----:B--2---:R-:W-:-:S04]  /*0750*/  @!P5 FMUL R20, R20, R20 ;  /* 0x000000141414d220 */ /* 0x004fc80000400000 */
[----:B------:R-:W2:Y:S01]  /*0760*/  MUFU.EX2 R11, R24 ;  /* 0x00000018000b7308 */ /* 0x000ea20000000800 */
[----:B------:R-:W-:Y:S01]  /*0770*/  FSETP.NEU.AND P5, PT, R9, -INF , PT ;  /* 0xff8000000900780b */ /* 0x000fe20003fad000 */
[----:B------:R-:W-:Y:S02]  /*0780*/  FADD R27, R20, R27 ;  /* 0x0000001b141b7221 */ /* 0x000fe40000000000 */
[----:B------:R-:W-:Y:S01]  /*0790*/  @!P6 FMUL R25, R25, 0.5 ;  /* 0x3f0000001919e820 */ /* 0x000fe20000400000 */
[----:B------:R-:W-:Y:S01]  /*07a0*/  SEL R22, RZ, 0x1fffe, !P5 ;  /* 0x0001fffeff167807 */ /* 0x000fe20006800000 */
[----:B-1----:R-:W-:Y:S02]  /*07b0*/  @!P4 FMUL R16, R16, R16 ;  /* 0x000000101010c220 */ /* 0x002fe40000400000 */
[----:B------:R-:W1:Y:S01]  /*07c0*/  MUFU.EX2 R8, R8 ;  /* 0x0000000800087308 */ /* 0x000e620000000800 */
[----:B------:R-:W-:Y:S01]  /*07d0*/  FSETP.NEU.AND P5, PT, R10, -INF , PT ;  /* 0xff8000000a00780b */ /* 0x000fe20003fad000 */
[----:B------:R-:W-:Y:S01]  /*07e0*/  IMAD.IADD R23, R21, 0x1, R22 ;  /* 0x0000000115177824 */ /* 0x000fe200078e0216 */
[----:B------:R-:W-:-:S02]  /*07f0*/  FSEL R10, R27, RZ, !P2 ;  /* 0x000000ff1b0a7208 */ /* 0x000fc40005000000 */
[----:B------:R-:W-:Y:S01]  /*0800*/  FSETP.NEU.AND P4, PT, R15, -INF , PT ;  /* 0xff8000000f00780b */ /* 0x000fe20003f8d000 */
[----:B--2---:R-:W-:Y:S02]  /*0810*/  @!P0 FMUL R11, R11, R11 ;  /* 0x0000000b0b0b8220 */ /* 0x004fe40000400000 */
[----:B------:R2:W3:Y:S01]  /*0820*/  MUFU.EX2 R9, R25 ;  /* 0x0000001900097308 */ /* 0x0004e20000000800 */
[----:B------:R-:W4:Y:S01]  /*0830*/  SHFL.BFLY PT, R15, R10, 0x2, 0x1f ;  /* 0x0c401f000a0f7f89 */ /* 0x000f2200000e0000 */
[----:B------:R-:W-:Y:S02]  /*0840*/  SEL R21, RZ, 0x4, !P5 ;  /* 0x00000004ff157807 */ /* 0x000fe40006800000 */
[----:B------:R-:W-:Y:S02]  /*0850*/  SEL R22, RZ, 0x7fff8, !P4 ;  /* 0x0007fff8ff167807 */ /* 0x000fe40006000000 */
[----:B------:R-:W-:Y:S01]  /*0860*/  LOP3.LUT R23, R23, 0x3, RZ, 0xc0, !PT ;  /* 0x0000000317177812 */ /* 0x000fe200078ec0ff */
[----:B-1----:R-:W-:Y:S01]  /*0870*/  @!P3 FMUL R8, R8, R8 ;  /* 0x000000080808b220 */ /* 0x002fe20000400000 */
[----:B------:R-:W-:Y:S01]  /*0880*/  FSETP.NEU.AND P3, PT, R4, -INF , PT ;  /* 0xff8000000400780b */ /* 0x000fe20003f6d000 */
[----:B--2---:R-:W-:Y:S01]  /*0890*/  FADD R25, R16, R11 ;  /* 0x0000000b10197221 */ /* 0x004fe20000000000 */
[----:B------:R-:W-:-:S02]  /*08a0*/  IADD3 R21, R23, R22, R21 ;  /* 0x0000001617157210 */ /* 0x000fc40007ffe015 */
[----:B------:R-:W-:Y:S01]  /*08b0*/  FSETP.NEU.AND P4, PT, R5, -INF , PT ;  /* 0xff8000000500780b */ /* 0x000fe20003f8d000 */
[----:B------:R-:W-:Y:S01]  /*08c0*/  FADD R24, R8, R25 ;  /* 0x0000001908187221 */ /* 0x000fe20000000000 */
[----:B------:R-:W-:Y:S01]  /*08d0*/  LOP3.LUT P0, RZ, R21, 0xf, RZ, 0xc0, !PT ;  /* 0x0000000f15ff7812 */ /* 0x000fe2000780c0ff */
[----:B---3--:R-:W-:Y:S01]  /*08e0*/  @!P6 FMUL R9, R9, R9 ;  /* 0x000000090909e220 */ /* 0x008fe20000400000 */
[----:B------:R-:W-:Y:S02]  /*08f0*/  SEL R21, RZ, 0x1fffe, !P4 ;  /* 0x0001fffeff157807 */ /* 0x000fe40006000000 */
[----:B------:R-:W-:Y:S01]  /*0900*/  ISETP.LT.AND P0, PT, R0, 0x100, P0 ;  /* 0x000001000000780c */ /* 0x000fe20000701270 */
[----:B------:R-:W-:Y:S01]  /*0910*/  FADD R24, R9, R24 ;  /* 0x0000001809187221 */ /* 0x000fe20000000000 */
[----:B------:R-:W-:Y:S02]  /*0920*/  SEL R0, RZ, 0x1, !P3 ;  /* 0x00000001ff007807 */ /* 0x000fe40005800000 */
[----:B------:R-:W-:-:S02]  /*0930*/  FSETP.NEU.AND P3, PT, R6, -INF , PT ;  /* 0xff8000000600780b */ /* 0x000fc40003f6d000 */
[----:B------:R-:W-:Y:S01]  /*0940*/  FSEL R4, R24, RZ, !P1 ;  /* 0x000000ff18047208 */ /* 0x000fe20004800000 */
[----:B------:R-:W-:Y:S01]  /*0950*/  IMAD.IADD R21, R0, 0x1, R21 ;  /* 0x0000000100157824 */ /* 0x000fe200078e0215 */
[----:B------:R-:W-:Y:S01]  /*0960*/  FSETP.NEU.AND P4, PT, R7, -INF , PT ;  /* 0xff8000000700780b */ /* 0x000fe20003f8d000 */
[----:B----4-:R-:W-:Y:S01]  /*0970*/  FADD R15, R10, R15 ;  /* 0x0000000f0a0f7221 */ /* 0x010fe20000000000 */
[----:B------:R-:W-:Y:S01]  /*0980*/  SEL R0, RZ, 0x4, !P3 ;  /* 0x00000004ff007807 */ /* 0x000fe20005800000 */
[----:B------:R-:W1:Y:S01]  /*0990*/  SHFL.BFLY PT, R5, R4, 0x2, 0x1f ;  /* 0x0c401f0004057f89 */ /* 0x000e6200000e0000 */
[----:B------:R-:W-:Y:S02]  /*09a0*/  SEL R7, RZ, 0x7fff8, !P4 ;  /* 0x0007fff8ff077807 */ /* 0x000fe40006000000 */
[----:B------:R-:W-:Y:S02]  /*09b0*/  LOP3.LUT R21, R21, 0x3, RZ, 0xc0, !PT ;  /* 0x0000000315157812 */ /* 0x000fe400078ec0ff */
[----:B------:R-:W-:-:S02]  /*09c0*/  SEL R6, RZ, 0x1, !P0 ;  /* 0x00000001ff067807 */ /* 0x000fc40004000000 */
[----:B------:R-:W-:Y:S02]  /*09d0*/  IADD3 R7, R21, R7, R0 ;  /* 0x0000000715077210 */ /* 0x000fe40007ffe000 */
[----:B------:R-:W2:Y:S02]  /*09e0*/  SHFL.BFLY PT, R0, R15, 0x1, 0x1f ;  /* 0x0c201f000f007f89 */ /* 0x000ea400000e0000 */
[----:B------:R-:W-:Y:S02]  /*09f0*/  LOP3.LUT P0, RZ, R7, 0xf, RZ, 0xc0, !PT ;  /* 0x0000000f07ff7812 */ /* 0x000fe4000780c0ff */
[----:B------:R-:W3:Y:S02]  /*0a00*/  SHFL.BFLY PT, R21, R6, 0x2, 0x1f ;  /* 0x0c401f0006157f89 */ /* 0x000ee400000e0000 */
[----:B------:R-:W-:-:S04]  /*0a10*/  ISETP.LT.AND P0, PT, R14, 0x100, P0 ;  /* 0x000001000e00780c */ /* 0x000fc80000701270 */
[----:B------:R-:W-:Y:S01]  /*0a20*/  SEL R7, RZ, 0x1, !P0 ;  /* 0x00000001ff077807 */ /* 0x000fe20004000000 */
[----:B-1----:R-:W-:-:S04]  /*0a30*/  FADD R5, R4, R5 ;  /* 0x0000000504057221 */ /* 0x002fc80000000000 */
[----:B------:R-:W1:Y:S04]  /*0a40*/  SHFL.BFLY PT, R14, R7, 0x2, 0x1f ;  /* 0x0c401f00070e7f89 */ /* 0x000e6800000e0000 */
[----:B------:R-:W4:Y:S01]  /*0a50*/  SHFL.BFLY PT, R4, R5, 0x1, 0x1f ;  /* 0x0c201f0005047f89 */ /* 0x000f2200000e0000 */
[----:B--2---:R-:W-:Y:S01]  /*0a60*/  FADD R0, R15, R0 ;  /* 0x000000000f007221 */ /* 0x004fe20000000000 */
[----:B---3--:R-:W-:-:S04]  /*0a70*/  LOP3.LUT R21, R21, R6, RZ, 0xfc, !PT ;  /* 0x0000000615157212 */ /* 0x008fc800078efcff */
[C---:B------:R-:W-:Y:S02]  /*0a80*/  FSETP.GT.AND P5, PT, |R0|.reuse, 8.50705917302346158658e+37, PT ;  /* 0x7e8000000000780b */ /* 0x040fe40003fa4200 */
[----:B------:R-:W-:Y:S01]  /*0a90*/  FSETP.GEU.AND P6, PT, |R0|, 1.175494350822287508e-38, PT ;  /* 0x008000000000780b */ /* 0x000fe20003fce200 */
[----:B------:R-:W2:Y:S01]  /*0aa0*/  SHFL.BFLY PT, R10, R21, 0x1, 0x1f ;  /* 0x0c201f00150a7f89 */ /* 0x000ea200000e0000 */
[----:B-1----:R-:W-:-:S09]  /*0ab0*/  LOP3.LUT R14, R14, R7, RZ, 0xfc, !PT ;  /* 0x000000070e0e7212 */ /* 0x002fd200078efcff */
[----:B------:R-:W-:Y:S01]  /*0ac0*/  @P5 FMUL R0, R0, 0.25 ;  /* 0x3e80000000005820 */ /* 0x000fe20000400000 */
[----:B----4-:R-:W-:Y:S01]  /*0ad0*/  FADD R4, R5, R4 ;  /* 0x0000000405047221 */ /* 0x010fe20000000000 */
[----:B------:R-:W1:Y:S01]  /*0ae0*/  SHFL.BFLY PT, R15, R14, 0x1, 0x1f ;  /* 0x0c201f000e0f7f89 */ /* 0x000e6200000e0000 */
[----:B------:R-:W-:Y:S01]  /*0af0*/  @P5 FMUL R17, R17, 0.25 ;  /* 0x3e80000011115820 */ /* 0x000fe20000400000 */
[----:B------:R-:W-:Y:S01]  /*0b00*/  @!P6 FMUL R0, R0, 16777216 ;  /* 0x4b8000000000e820 */ /* 0x000fe20000400000 */
[----:B------:R-:W-:Y:S01]  /*0b10*/  @P5 FMUL R18, R18, 0.25 ;  /* 0x3e80000012125820 */ /* 0x000fe20000400000 */
[C---:B------:R-:W-:Y:S01]  /*0b20*/  FSETP.GT.AND P4, PT, |R4|.reuse, 8.50705917302346158658e+37, PT ;  /* 0x7e8000000400780b */ /* 0x040fe20003f84200 */
[----:B------:R-:W-:Y:S01]  /*0b30*/  @P5 FMUL R19, R19, 0.25 ;  /* 0x3e80000013135820 */ /* 0x000fe20000400000 */
[----:B------:R-:W-:Y:S01]  /*0b40*/  FSETP.GEU.AND P3, PT, |R4|, 1.175494350822287508e-38, PT ;  /* 0x008000000400780b */ /* 0x000fe20003f6e200 */
[----:B------:R-:W-:Y:S01]  /*0b50*/  @P5 FMUL R20, R20, 0.25 ;  /* 0x3e80000014145820 */ /* 0x000fe20000400000 */
[----:B------:R-:W3:Y:S01]  /*0b60*/  MUFU.RCP R0, R0 ;  /* 0x0000000000007308 */ /* 0x000ee20000001000 */
[----:B------:R-:W-:Y:S01]  /*0b70*/  @!P6 FMUL R17, R17, 16777216 ;  /* 0x4b8000001111e820 */ /* 0x000fe20000400000 */
[----:B------:R-:W-:Y:S01]  /*0b80*/  @!P6 FMUL R18, R18, 16777216 ;  /* 0x4b8000001212e820 */ /* 0x000fe20000400000 */
[----:B------:R-:W-:Y:S01]  /*0b90*/  @!P6 FMUL R19, R19, 16777216 ;  /* 0x4b8000001313e820 */ /* 0x000fe20000400000 */
[----:B--2---:R-:W-:Y:S01]  /*0ba0*/  LOP3.LUT P0, RZ, R21, R10, RZ, 0xfc, !PT ;  /* 0x0000000a15ff7212 */ /* 0x004fe2000780fcff */
[----:B------:R-:W-:-:S04]  /*0bb0*/  @!P6 FMUL R20, R20, 16777216 ;  /* 0x4b8000001414e820 */ /* 0x000fc80000400000 */
[----:B------:R-:W-:Y:S01]  /*0bc0*/  @P4 FMUL R4, R4, 0.25 ;  /* 0x3e80000004044820 */ /* 0x000fe20000400000 */
[----:B------:R-:W-:Y:S01]  /*0bd0*/  @P4 FMUL R16, R16, 0.25 ;  /* 0x3e80000010104820 */ /* 0x000fe20000400000 */
[----:B------:R-:W-:Y:S01]  /*0be0*/  @P4 FMUL R11, R11, 0.25 ;  /* 0x3e8000000b0b4820 */ /* 0x000fe20000400000 */
[----:B------:R-:W-:Y:S01]  /*0bf0*/  @P4 FMUL R8, R8, 0.25 ;  /* 0x3e80000008084820 */ /* 0x000fe20000400000 */
[----:B------:R-:W-:Y:S01]  /*0c00*/  @!P3 FMUL R4, R4, 16777216 ;  /* 0x4b8000000404b820 */ /* 0x000fe20000400000 */
[----:B------:R-:W-:Y:S01]  /*0c10*/  @P4 FMUL R9, R9, 0.25 ;  /* 0x3e80000009094820 */ /* 0x000fe20000400000 */
[C---:B---3--:R-:W-:Y:S01]  /*0c20*/  FMUL R17, R0.reuse, R17 ;  /* 0x0000001100117220 */ /* 0x048fe20000400000 */
[C---:B------:R-:W-:Y:S01]  /*0c30*/  FMUL R5, R0.reuse, R18 ;  /* 0x0000001200057220 */ /* 0x040fe20000400000 */
[----:B------:R2:W3:Y:S01]  /*0c40*/  MUFU.RCP R10, R4 ;  /* 0x00000004000a7308 */ /* 0x0004e20000001000 */
[C---:B------:R-:W-:Y:S01]  /*0c50*/  FMUL R6, R0.reuse, R19 ;  /* 0x0000001300067220 */ /* 0x040fe20000400000 */
[----:B------:R-:W-:Y:S01]  /*0c60*/  FMUL R7, R0, R20 ;  /* 0x0000001400077220 */ /* 0x000fe20000400000 */
[----:B------:R-:W-:Y:S01]  /*0c70*/  @!P3 FMUL R16, R16, 16777216 ;  /* 0x4b8000001010b820 */ /* 0x000fe20000400000 */
[----:B------:R-:W-:Y:S01]  /*0c80*/  @!P3 FMUL R11, R11, 16777216 ;  /* 0x4b8000000b0bb820 */ /* 0x000fe20000400000 */
[----:B------:R-:W-:Y:S01]  /*0c90*/  @!P3 FMUL R8, R8, 16777216 ;  /* 0x4b8000000808b820 */ /* 0x000fe20000400000 */
[----:B------:R-:W-:Y:S01]  /*0ca0*/  @!P3 FMUL R9, R9, 16777216 ;  /* 0x4b8000000909b820 */ /* 0x000fe20000400000 */
[----:B------:R-:W-:-:S02]  /*0cb0*/  SEL R5, R5, RZ, P0 ;  /* 0x000000ff05057207 */ /* 0x000fc40000000000 */
[----:B--2---:R-:W-:Y:S02]  /*0cc0*/  SEL R4, R17, RZ, P0 ;  /* 0x000000ff11047207 */ /* 0x004fe40000000000 */
[----:B------:R-:W-:Y:S02]  /*0cd0*/  SEL R6, R6, RZ, P0 ;  /* 0x000000ff06067207 */ /* 0x000fe40000000000 */
[----:B------:R-:W-:Y:S01]  /*0ce0*/  SEL R7, R7, RZ, P0 ;  /* 0x000000ff07077207 */ /* 0x000fe20000000000 */
[C---:B---3--:R-:W-:Y:S01]  /*0cf0*/  FMUL R16, R10.reuse, R16 ;  /* 0x000000100a107220 */ /* 0x048fe20000400000 */
[C---:B------:R-:W-:Y:S01]  /*0d00*/  FMUL R11, R10.reuse, R11 ;  /* 0x0000000b0a0b7220 */ /* 0x040fe20000400000 */
[C---:B------:R-:W-:Y:S01]  /*0d10*/  FMUL R8, R10.reuse, R8 ;  /* 0x000000080a087220 */ /* 0x040fe20000400000 */
[----:B------:R-:W-:Y:S01]  /*0d20*/  FMUL R9, R10, R9 ;  /* 0x000000090a097220 */ /* 0x000fe20000400000 */
[----:B-1----:R-:W-:Y:S01]  /*0d30*/  LOP3.LUT P5, RZ, R14, R15, RZ, 0xfc, !PT ;  /* 0x0000000f0eff7212 */ /* 0x002fe200078afcff */
[----:B------:R1:W-:Y:S03]  /*0d40*/  @!P2 STG.E.128 desc[UR4][R12.64], R4 ;  /* 0x000000040c00a986 */ /* 0x0003e6000c101d04 */
[----:B------:R-:W-:-:S02]  /*0d50*/  SEL R16, R16, RZ, P5 ;  /* 0x000000ff10107207 */ /* 0x000fc40002800000 */
[----:B------:R-:W-:Y:S02]  /*0d60*/  SEL R17, R11, RZ, P5 ;  /* 0x000000ff0b117207 */ /* 0x000fe40002800000 */
[----:B------:R-:W-:Y:S02]  /*0d70*/  SEL R18, R8, RZ, P5 ;  /* 0x000000ff08127207 */ /* 0x000fe40002800000 */
[----:B------:R-:W-:Y:S01]  /*0d80*/  SEL R19, R9, RZ, P5 ;  /* 0x000000ff09137207 */ /* 0x000fe20002800000 */
[----:B------:R-:W-:Y:S06]  /*0d90*/  @P1 EXIT ;  /* 0x000000000000194d */ /* 0x000fec0003800000 */
[----:B------:R-:W-:Y:S01]  /*0da0*/  STG.E.128 desc[UR4][R2.64], R16 ;  /* 0x0000001002007986 */ /* 0x000fe2000c101d04 */
[----:B------:R-:W-:Y:S05]  /*0db0*/  EXIT ;  /* 0x000000000000794d */ /* 0x000fea0003800000 */
.L_x_0:
[----:B------:R-:W-:-:S00]  /*0dc0*/  BRA `(.L_x_0) ;  /* 0xfffffffc00fc7947 */ /* 0x000fc0000383ffff */
[----:B------:R-:W-:-:S00]  /*0dd0*/  NOP ;  /* 0x0000000000007918 */ /* 0x000fc00000000000 */
        /* <DEDUP_REMOVED lines=10> */
.L_x_1:


//--------------------- .nv.constant0.triton_per_fused__safe_softmax_3 --------------------------
	.section	.nv.constant0.triton_per_fused__safe_softmax_3,"a",@progbits
	.sectionflags	@""
	.align	4
.nv.constant0.triton_per_fused__safe_softmax_3:
	.zero		544
